//
// Generated by NVIDIA NVVM Compiler
//
// Compiler Build ID: CL-36424714
// Cuda compilation tools, release 13.0, V13.0.88
// Based on NVVM 20.0.0
//

.version 9.0
.target sm_100
.address_size 64

	// .globl	_Z15SimpleAddKernelPfi

.visible .entry _Z15SimpleAddKernelPfi(
	.param .u64 .ptr .align 1 _Z15SimpleAddKernelPfi_param_0,
	.param .u32 _Z15SimpleAddKernelPfi_param_1
)
{
	.reg .b32 	%r<4>;
	.reg .b32 	%f<2>;
	.reg .b64 	%rd<5>;

	ld.param.u64 	%rd1, [_Z15SimpleAddKernelPfi_param_0];
	ld.param.u32 	%r1, [_Z15SimpleAddKernelPfi_param_1];
	cvta.to.global.u64 	%rd2, %rd1;
	mov.u32 	%r2, %tid.x;
	add.s32 	%r3, %r1, %r2;
	cvt.rn.f32.u32 	%f1, %r3;
	mul.wide.u32 	%rd3, %r2, 4;
	add.s64 	%rd4, %rd2, %rd3;
	st.global.f32 	[%rd4], %f1;
	ret;

}


// ===== COMPILED SASS (sm_100) =====

	.target	sm_100

	.elftype	@"ET_EXEC"


//--------------------- .note.nv.tkinfo           --------------------------
	.section	.note.nv.tkinfo,"",@"SHT_NOTE"
	.sectionflags	@"SHF_NOTE_NV_TKINFO"
	.tkinfo
        /*0018*/ 	.word	0x00000002
        /*0030*/ 	.string	""
        /*0030*/ 	.string	"ptxas"
        /*0030*/ 	.string	"Cuda compilation tools, release 13.0, V13.0.88"
        /*0030*/ 	.string	"Build cuda_13.0.r13.0/compiler.36424714_0"
        /*0030*/ 	.string	"-arch sm_100 -m 64 "



//--------------------- .note.nv.cuinfo           --------------------------
	.section	.note.nv.cuinfo,"",@"SHT_NOTE"
	.sectionflags	@"SHF_NOTE_NV_CUINFO"
        /*0018*/ 	.short	0x0002
        /*001a*/ 	.short	0x0064
        /*001c*/ 	.short	0x0082
	.zero		2


//--------------------- .nv.info                  --------------------------
	.section	.nv.info,"",@"SHT_CUDA_INFO"
	.align	4


	//----- nvinfo : EIATTR_REGCOUNT
	.align		4
        /*0000*/ 	.byte	0x04, 0x2f
        /*0002*/ 	.short	(.L_1 - .L_0)
	.align		4
.L_0:
        /*0004*/ 	.word	index@(_Z15SimpleAddKernelPfi)
        /*0008*/ 	.word	0x00000008


	//----- nvinfo : EIATTR_FRAME_SIZE
	.align		4
.L_1:
        /*000c*/ 	.byte	0x04, 0x11
        /*000e*/ 	.short	(.L_3 - .L_2)
	.align		4
.L_2:
        /*0010*/ 	.word	index@(_Z15SimpleAddKernelPfi)
        /*0014*/ 	.word	0x00000000


	//----- nvinfo : EIATTR_MIN_STACK_SIZE
	.align		4
.L_3:
        /*0018*/ 	.byte	0x04, 0x12
        /*001a*/ 	.short	(.L_5 - .L_4)
	.align		4
.L_4:
        /*001c*/ 	.word	index@(_Z15SimpleAddKernelPfi)
        /*0020*/ 	.word	0x00000000
.L_5:


//--------------------- .nv.compat                --------------------------
	.section	.nv.compat,"",@"SHT_CUDA_COMPAT_INFO"
	.align	4
        /*0000*/ 	.byte	0x02, 0x09, 0x00, 0x00, 0x02, 0x02, 0x01, 0x00, 0x02, 0x05, 0x05, 0x00, 0x03, 0x07, 0x01, 0x01
        /*0010*/ 	.byte	0x02, 0x03, 0x00, 0x00, 0x02, 0x06, 0x01, 0x00, 0x04, 0x0b, 0x08, 0x00, 0x09, 0x00, 0x00, 0x00
        /*0020*/ 	.byte	0x00, 0x00, 0x00, 0x00


//--------------------- .nv.info._Z15SimpleAddKernelPfi --------------------------
	.section	.nv.info._Z15SimpleAddKernelPfi,"",@"SHT_CUDA_INFO"
	.sectionflags	@""
	.align	4


	//----- nvinfo : EIATTR_CUDA_API_VERSION
	.align		4
        /*0000*/ 	.byte	0x04, 0x37
        /*0002*/ 	.short	(.L_7 - .L_6)
.L_6:
        /*0004*/ 	.word	0x00000082


	//----- nvinfo : EIATTR_KPARAM_INFO
	.align		4
.L_7:
        /*0008*/ 	.byte	0x04, 0x17
        /*000a*/ 	.short	(.L_9 - .L_8)
.L_8:
        /*000c*/ 	.word	0x00000000
        /*0010*/ 	.short	0x0001
        /*0012*/ 	.short	0x0008
        /*0014*/ 	.byte	0x00, 0xf0, 0x11, 0x00


	//----- nvinfo : EIATTR_KPARAM_INFO
	.align		4
.L_9:
        /*0018*/ 	.byte	0x04, 0x17
        /*001a*/ 	.short	(.L_11 - .L_10)
.L_10:
        /*001c*/ 	.word	0x00000000
        /*0020*/ 	.short	0x0000
        /*0022*/ 	.short	0x0000
        /*0024*/ 	.byte	0x00, 0xf5, 0x21, 0x00


	//----- nvinfo : EIATTR_SPARSE_MMA_MASK
	.align		4
.L_11:
        /*0028*/ 	.byte	0x03, 0x50
        /*002a*/ 	.short	0x0000


	//----- nvinfo : EIATTR_MAXREG_COUNT
	.align		4
        /*002c*/ 	.byte	0x03, 0x1b
        /*002e*/ 	.short	0x00ff


	//----- nvinfo : EIATTR_MERCURY_ISA_VERSION
	.align		4
        /*0030*/ 	.byte	0x03, 0x5f
        /*0032*/ 	.short	0x0101


	//----- nvinfo : EIATTR_VRC_CTA_INIT_COUNT
	.align		4
        /*0034*/ 	.byte	0x02, 0x4a
	.zero		1
	.zero		1


	//----- nvinfo : EIATTR_EXIT_INSTR_OFFSETS
	.align		4
        /*0038*/ 	.byte	0x04, 0x1c
        /*003a*/ 	.short	(.L_13 - .L_12)


	//   ....[0]....
.L_12:
        /*003c*/ 	.word	0x00000090


	//----- nvinfo : EIATTR_CBANK_PARAM_SIZE
	.align		4
.L_13:
        /*0040*/ 	.byte	0x03, 0x19
        /*0042*/ 	.short	0x000c


	//----- nvinfo : EIATTR_PARAM_CBANK
	.align		4
        /*0044*/ 	.byte	0x04, 0x0a
        /*0046*/ 	.short	(.L_15 - .L_14)
	.align		4
.L_14:
        /*0048*/ 	.word	index@(.nv.constant0._Z15SimpleAddKernelPfi)
        /*004c*/ 	.short	0x0380
        /*004e*/ 	.short	0x000c


	//----- nvinfo : EIATTR_SW_WAR
	.align		4
.L_15:
        /*0050*/ 	.byte	0x04, 0x36
        /*0052*/ 	.short	(.L_17 - .L_16)
.L_16:
        /*0054*/ 	.word	0x00000008
.L_17:


//--------------------- .nv.callgraph             --------------------------
	.section	.nv.callgraph,"",@"SHT_CUDA_CALLGRAPH"
	.align	4
	.sectionentsize	8
	.align		4
        /*0000*/ 	.word	0x00000000
	.align		4
        /*0004*/ 	.word	0xffffffff
	.align		4
        /*0008*/ 	.word	0x00000000
	.align		4
        /*000c*/ 	.word	0xfffffffe
	.align		4
        /*0010*/ 	.word	0x00000000
	.align		4
        /*0014*/ 	.word	0xfffffffd
	.align		4
        /*0018*/ 	.word	0x00000000
	.align		4
        /*001c*/ 	.word	0xfffffffc


//--------------------- .text._Z15SimpleAddKernelPfi --------------------------
	.section	.text._Z15SimpleAddKernelPfi,"ax",@progbits
	.align	128
        .global         _Z15SimpleAddKernelPfi
        .type           _Z15SimpleAddKernelPfi,@function
        .size           _Z15SimpleAddKernelPfi,(.L_x_1 - _Z15SimpleAddKernelPfi)
        .other          _Z15SimpleAddKernelPfi,@"STO_CUDA_ENTRY STV_DEFAULT"
_Z15SimpleAddKernelPfi:
.text._Z15SimpleAddKernelPfi:
[----:B------:R-:W-:Y:S01]  /*0000*/  LDC R1, c[0x0][0x37c] ;  /* 0x0000df00ff017b82 */ /* 0x000fe20000000800 */
[----:B------:R-:W0:Y:S07]  /*0010*/  S2R R5, SR_TID.X ;  /* 0x0000000000057919 */ /* 0x000e2e0000002100 */
[----:B------:R-:W1:Y:S01]  /*0020*/  LDC.64 R2, c[0x0][0x380] ;  /* 0x0000e000ff027b82 */ /* 0x000e620000000a00 */
[----:B------:R-:W0:Y:S01]  /*0030*/  LDCU UR6, c[0x0][0x388] ;  /* 0x00007100ff0677ac */ /* 0x000e220008000800 */
[----:B------:R-:W2:Y:S01]  /*0040*/  LDCU.64 UR4, c[0x0][0x358] ;  /* 0x00006b00ff0477ac */ /* 0x000ea20008000a00 */
[C---:B0-----:R-:W-:Y:S01]  /*0050*/  IADD3 R0, PT, PT, R5.reuse, UR6, RZ ;  /* 0x0000000605007c10 */ /* 0x041fe2000fffe0ff */
[----:B-1----:R-:W-:-:S03]  /*0060*/  IMAD.WIDE.U32 R2, R5, 0x4, R2 ;  /* 0x0000000405027825 */ /* 0x002fc600078e0002 */
[----:B------:R-:W-:-:S05]  /*0070*/  I2FP.F32.U32 R5, R0 ;  /* 0x0000000000057245 */ /* 0x000fca0000201000 */
[----:B--2---:R-:W-:Y:S01]  /*0080*/  STG.E desc[UR4][R2.64], R5 ;  /* 0x0000000502007986 */ /* 0x004fe2000c101904 */
[----:B------:R-:W-:Y:S05]  /*0090*/  EXIT ;  /* 0x000000000000794d */ /* 0x000fea0003800000 */
.L_x_0:
[----:B------:R-:W-:-:S00]  /*00a0*/  BRA `(.L_x_0) ;  /* 0xfffffffc00fc7947 */ /* 0x000fc0000383ffff */
[----:B------:R-:W-:-:S00]  /*00b0*/  NOP ;  /* 0x0000000000007918 */ /* 0x000fc00000000000 */
        /* <DEDUP_REMOVED lines=12> */
.L_x_1:


//--------------------- .nv.shared.reserved.0     --------------------------
	.section	.nv.shared.reserved.0,"aw",@nobits
	.weak		__nv_reservedSMEM_offset_0_alias
	.size		__nv_reservedSMEM_offset_0_alias, 0, 64
	.other		__nv_reservedSMEM_offset_0_alias,@"STO_CUDA_RESERVED_SHARED STV_DEFAULT"
__nv_reservedSMEM_offset_0_alias:
	.zero		0
	.zero		64


//--------------------- .nv.constant0._Z15SimpleAddKernelPfi --------------------------
	.section	.nv.constant0._Z15SimpleAddKernelPfi,"a",@progbits
	.sectionflags	@""
	.align	4
.nv.constant0._Z15SimpleAddKernelPfi:
	.zero		908


//--------------------- SYMBOLS --------------------------

	.type		.nv.reservedSmem.offset0,@object
	.size		.nv.reservedSmem.offset0,0x4
